//
// Generated by NVIDIA NVVM Compiler
//
// Compiler Build ID: CL-36424714
// Cuda compilation tools, release 13.0, V13.0.88
// Based on NVVM 20.0.0
//

.version 9.0
.target sm_100
.address_size 64

	// .globl	_Z14kernelFunctionPdj

.visible .entry _Z14kernelFunctionPdj(
	.param .u64 .ptr .align 1 _Z14kernelFunctionPdj_param_0,
	.param .u32 _Z14kernelFunctionPdj_param_1
)
{
	.reg .pred 	%p<3>;
	.reg .b32 	%r<10>;
	.reg .b64 	%rd<5>;
	.reg .b64 	%fd<12>;

	ld.param.u64 	%rd2, [_Z14kernelFunctionPdj_param_0];
	ld.param.u32 	%r4, [_Z14kernelFunctionPdj_param_1];
	mov.u32 	%r5, %tid.x;
	mov.u32 	%r6, %ctaid.x;
	mov.u32 	%r7, %ntid.x;
	mad.lo.s32 	%r1, %r6, %r7, %r5;
	setp.ge.u32 	%p1, %r1, %r4;
	@%p1 bra 	$L__BB0_4;
	cvta.to.global.u64 	%rd3, %rd2;
	mul.wide.s32 	%rd4, %r1, 8;
	add.s64 	%rd1, %rd3, %rd4;
	ld.global.f64 	%fd11, [%rd1];
	mov.b32 	%r9, 0;
$L__BB0_2:
	mul.f64 	%fd4, %fd11, %fd11;
	mul.f64 	%fd5, %fd4, %fd4;
	mul.f64 	%fd6, %fd5, %fd5;
	mul.f64 	%fd7, %fd6, %fd6;
	mul.f64 	%fd8, %fd7, %fd7;
	mul.f64 	%fd9, %fd8, %fd8;
	mul.f64 	%fd10, %fd9, %fd9;
	mul.f64 	%fd11, %fd10, %fd10;
	add.s32 	%r9, %r9, 8;
	setp.ne.s32 	%p2, %r9, 1000;
	@%p2 bra 	$L__BB0_2;
	st.global.f64 	[%rd1], %fd11;
$L__BB0_4:
	ret;

}


// ===== COMPILED SASS (sm_100) =====

	.target	sm_100

	.elftype	@"ET_EXEC"


//--------------------- .note.nv.tkinfo           --------------------------
	.section	.note.nv.tkinfo,"",@"SHT_NOTE"
	.sectionflags	@"SHF_NOTE_NV_TKINFO"
	.tkinfo
        /*0018*/ 	.word	0x00000002
        /*0030*/ 	.string	""
        /*0030*/ 	.string	"ptxas"
        /*0030*/ 	.string	"Cuda compilation tools, release 13.0, V13.0.88"
        /*0030*/ 	.string	"Build cuda_13.0.r13.0/compiler.36424714_0"
        /*0030*/ 	.string	"-arch sm_100 -m 64 "



//--------------------- .note.nv.cuinfo           --------------------------
	.section	.note.nv.cuinfo,"",@"SHT_NOTE"
	.sectionflags	@"SHF_NOTE_NV_CUINFO"
        /*0018*/ 	.short	0x0002
        /*001a*/ 	.short	0x0064
        /*001c*/ 	.short	0x0082
	.zero		2


//--------------------- .nv.info                  --------------------------
	.section	.nv.info,"",@"SHT_CUDA_INFO"
	.align	4


	//----- nvinfo : EIATTR_REGCOUNT
	.align		4
        /*0000*/ 	.byte	0x04, 0x2f
        /*0002*/ 	.short	(.L_1 - .L_0)
	.align		4
.L_0:
        /*0004*/ 	.word	index@(_Z14kernelFunctionPdj)
        /*0008*/ 	.word	0x00000008


	//----- nvinfo : EIATTR_FRAME_SIZE
	.align		4
.L_1:
        /*000c*/ 	.byte	0x04, 0x11
        /*000e*/ 	.short	(.L_3 - .L_2)
	.align		4
.L_2:
        /*0010*/ 	.word	index@(_Z14kernelFunctionPdj)
        /*0014*/ 	.word	0x00000000


	//----- nvinfo : EIATTR_MIN_STACK_SIZE
	.align		4
.L_3:
        /*0018*/ 	.byte	0x04, 0x12
        /*001a*/ 	.short	(.L_5 - .L_4)
	.align		4
.L_4:
        /*001c*/ 	.word	index@(_Z14kernelFunctionPdj)
        /*0020*/ 	.word	0x00000000
.L_5:


//--------------------- .nv.compat                --------------------------
	.section	.nv.compat,"",@"SHT_CUDA_COMPAT_INFO"
	.align	4
        /*0000*/ 	.byte	0x02, 0x09, 0x00, 0x00, 0x02, 0x02, 0x01, 0x00, 0x02, 0x05, 0x05, 0x00, 0x03, 0x07, 0x01, 0x01
        /*0010*/ 	.byte	0x02, 0x03, 0x00, 0x00, 0x02, 0x06, 0x01, 0x00, 0x04, 0x0b, 0x08, 0x00, 0x01, 0x00, 0x00, 0x00
        /*0020*/ 	.byte	0x00, 0x00, 0x00, 0x00


//--------------------- .nv.info._Z14kernelFunctionPdj --------------------------
	.section	.nv.info._Z14kernelFunctionPdj,"",@"SHT_CUDA_INFO"
	.sectionflags	@""
	.align	4


	//----- nvinfo : EIATTR_CUDA_API_VERSION
	.align		4
        /*0000*/ 	.byte	0x04, 0x37
        /*0002*/ 	.short	(.L_7 - .L_6)
.L_6:
        /*0004*/ 	.word	0x00000082


	//----- nvinfo : EIATTR_KPARAM_INFO
	.align		4
.L_7:
        /*0008*/ 	.byte	0x04, 0x17
        /*000a*/ 	.short	(.L_9 - .L_8)
.L_8:
        /*000c*/ 	.word	0x00000000
        /*0010*/ 	.short	0x0001
        /*0012*/ 	.short	0x0008
        /*0014*/ 	.byte	0x00, 0xf0, 0x11, 0x00


	//----- nvinfo : EIATTR_KPARAM_INFO
	.align		4
.L_9:
        /*0018*/ 	.byte	0x04, 0x17
        /*001a*/ 	.short	(.L_11 - .L_10)
.L_10:
        /*001c*/ 	.word	0x00000000
        /*0020*/ 	.short	0x0000
        /*0022*/ 	.short	0x0000
        /*0024*/ 	.byte	0x00, 0xf5, 0x21, 0x00


	//----- nvinfo : EIATTR_SPARSE_MMA_MASK
	.align		4
.L_11:
        /*0028*/ 	.byte	0x03, 0x50
        /*002a*/ 	.short	0x0000


	//----- nvinfo : EIATTR_MAXREG_COUNT
	.align		4
        /*002c*/ 	.byte	0x03, 0x1b
        /*002e*/ 	.short	0x00ff


	//----- nvinfo : EIATTR_MERCURY_ISA_VERSION
	.align		4
        /*0030*/ 	.byte	0x03, 0x5f
        /*0032*/ 	.short	0x0101


	//----- nvinfo : EIATTR_VRC_CTA_INIT_COUNT
	.align		4
        /*0034*/ 	.byte	0x02, 0x4a
	.zero		1
	.zero		1


	//----- nvinfo : EIATTR_EXIT_INSTR_OFFSETS
	.align		4
        /*0038*/ 	.byte	0x04, 0x1c
        /*003a*/ 	.short	(.L_13 - .L_12)


	//   ....[0]....
.L_12:
        /*003c*/ 	.word	0x00000070


	//   ....[1]....
        /*0040*/ 	.word	0x00003f50


	//----- nvinfo : EIATTR_CBANK_PARAM_SIZE
	.align		4
.L_13:
        /*0044*/ 	.byte	0x03, 0x19
        /*0046*/ 	.short	0x000c


	//----- nvinfo : EIATTR_PARAM_CBANK
	.align		4
        /*0048*/ 	.byte	0x04, 0x0a
        /*004a*/ 	.short	(.L_15 - .L_14)
	.align		4
.L_14:
        /*004c*/ 	.word	index@(.nv.constant0._Z14kernelFunctionPdj)
        /*0050*/ 	.short	0x0380
        /*0052*/ 	.short	0x000c


	//----- nvinfo : EIATTR_SW_WAR
	.align		4
.L_15:
        /*0054*/ 	.byte	0x04, 0x36
        /*0056*/ 	.short	(.L_17 - .L_16)
.L_16:
        /*0058*/ 	.word	0x00000008
.L_17:


//--------------------- .nv.callgraph             --------------------------
	.section	.nv.callgraph,"",@"SHT_CUDA_CALLGRAPH"
	.align	4
	.sectionentsize	8
	.align		4
        /*0000*/ 	.word	0x00000000
	.align		4
        /*0004*/ 	.word	0xffffffff
	.align		4
        /*0008*/ 	.word	0x00000000
	.align		4
        /*000c*/ 	.word	0xfffffffe
	.align		4
        /*0010*/ 	.word	0x00000000
	.align		4
        /*0014*/ 	.word	0xfffffffd
	.align		4
        /*0018*/ 	.word	0x00000000
	.align		4
        /*001c*/ 	.word	0xfffffffc


//--------------------- .text._Z14kernelFunctionPdj --------------------------
	.section	.text._Z14kernelFunctionPdj,"ax",@progbits
	.align	128
        .global         _Z14kernelFunctionPdj
        .type           _Z14kernelFunctionPdj,@function
        .size           _Z14kernelFunctionPdj,(.L_x_1 - _Z14kernelFunctionPdj)
        .other          _Z14kernelFunctionPdj,@"STO_CUDA_ENTRY STV_DEFAULT"
_Z14kernelFunctionPdj:
.text._Z14kernelFunctionPdj:
[----:B------:R-:W-:Y:S01]  /*0000*/  LDC R1, c[0x0][0x37c] ;  /* 0x0000df00ff017b82 */ /* 0x000fe20000000800 */
[----:B------:R-:W0:Y:S07]  /*0010*/  S2R R5, SR_TID.X ;  /* 0x0000000000057919 */ /* 0x000e2e0000002100 */
[----:B------:R-:W0:Y:S01]  /*0020*/  S2UR UR4, SR_CTAID.X ;  /* 0x00000000000479c3 */ /* 0x000e220000002500 */
[----:B------:R-:W1:Y:S07]  /*0030*/  LDCU UR5, c[0x0][0x388] ;  /* 0x00007100ff0577ac */ /* 0x000e6e0008000800 */
[----:B------:R-:W0:Y:S02]  /*0040*/  LDC R0, c[0x0][0x360] ;  /* 0x0000d800ff007b82 */ /* 0x000e240000000800 */
[----:B0-----:R-:W-:-:S05]  /*0050*/  IMAD R5, R0, UR4, R5 ;  /* 0x0000000400057c24 */ /* 0x001fca000f8e0205 */
[----:B-1----:R-:W-:-:S13]  /*0060*/  ISETP.GE.U32.AND P0, PT, R5, UR5, PT ;  /* 0x0000000505007c0c */ /* 0x002fda000bf06070 */
[----:B------:R-:W-:Y:S05]  /*0070*/  @P0 EXIT ;  /* 0x000000000000094d */ /* 0x000fea0003800000 */
[----:B------:R-:W0:Y:S01]  /*0080*/  LDC.64 R2, c[0x0][0x380] ;  /* 0x0000e000ff027b82 */ /* 0x000e220000000a00 */
[----:B------:R-:W1:Y:S01]  /*0090*/  LDCU.64 UR4, c[0x0][0x358] ;  /* 0x00006b00ff0477ac */ /* 0x000e620008000a00 */
[----:B0-----:R-:W-:-:S05]  /*00a0*/  IMAD.WIDE R2, R5, 0x8, R2 ;  /* 0x0000000805027825 */ /* 0x001fca00078e0202 */
[----:B-1----:R-:W2:Y:S02]  /*00b0*/  LDG.E.64 R4, desc[UR4][R2.64] ;  /* 0x0000000402047981 */ /* 0x002ea4000c1e1b00 */
[----:B--2---:R-:W-:-:S08]  /*00c0*/  DMUL R4, R4, R4 ;  /* 0x0000000404047228 */ /* 0x004fd00000000000 */
[----:B------:R-:W-:-:S08]  /*00d0*/  DMUL R4, R4, R4 ;  /* 0x0000000404047228 */ /* 0x000fd00000000000 */
        /* <DEDUP_REMOVED lines=997> */
[----:B------:R-:W-:-:S07]  /*3f30*/  DMUL R4, R4, R4 ;  /* 0x0000000404047228 */ /* 0x000fce0000000000 */
[----:B------:R-:W-:Y:S01]  /*3f40*/  STG.E.64 desc[UR4][R2.64], R4 ;  /* 0x0000000402007986 */ /* 0x000fe2000c101b04 */
[----:B------:R-:W-:Y:S05]  /*3f50*/  EXIT ;  /* 0x000000000000794d */ /* 0x000fea0003800000 */
.L_x_0:
[----:B------:R-:W-:-:S00]  /*3f60*/  BRA `(.L_x_0) ;  /* 0xfffffffc00fc7947 */ /* 0x000fc0000383ffff */
[----:B------:R-:W-:-:S00]  /*3f70*/  NOP ;  /* 0x0000000000007918 */ /* 0x000fc00000000000 */
        /* <DEDUP_REMOVED lines=8> */
.L_x_1:


//--------------------- .nv.shared.reserved.0     --------------------------
	.section	.nv.shared.reserved.0,"aw",@nobits
	.weak		__nv_reservedSMEM_offset_0_alias
	.size		__nv_reservedSMEM_offset_0_alias, 0, 64
	.other		__nv_reservedSMEM_offset_0_alias,@"STO_CUDA_RESERVED_SHARED STV_DEFAULT"
__nv_reservedSMEM_offset_0_alias:
	.zero		0
	.zero		64


//--------------------- .nv.constant0._Z14kernelFunctionPdj --------------------------
	.section	.nv.constant0._Z14kernelFunctionPdj,"a",@progbits
	.sectionflags	@""
	.align	4
.nv.constant0._Z14kernelFunctionPdj:
	.zero		908


//--------------------- SYMBOLS --------------------------

	.type		.nv.reservedSmem.offset0,@object
	.size		.nv.reservedSmem.offset0,0x4
